//
// Generated by NVIDIA NVVM Compiler
//
// Compiler Build ID: CL-36424714
// Cuda compilation tools, release 13.0, V13.0.88
// Based on NVVM 20.0.0
//

.version 9.0
.target sm_100
.address_size 64

	// .globl	tiled_dgemm
// _ZZ11tiled_dgemmE2At has been demoted
// _ZZ11tiled_dgemmE2Bt has been demoted

.visible .entry tiled_dgemm(
	.param .u64 tiled_dgemm_param_0,
	.param .u64 tiled_dgemm_param_1,
	.param .u64 tiled_dgemm_param_2,
	.param .f64 tiled_dgemm_param_3,
	.param .u64 .ptr .align 1 tiled_dgemm_param_4,
	.param .u64 tiled_dgemm_param_5,
	.param .u64 .ptr .align 1 tiled_dgemm_param_6,
	.param .u64 tiled_dgemm_param_7,
	.param .f64 tiled_dgemm_param_8,
	.param .u64 .ptr .align 1 tiled_dgemm_param_9,
	.param .u64 tiled_dgemm_param_10
)
{
	.reg .pred 	%p<3>;
	.reg .b32 	%r<14>;
	.reg .b64 	%rd<37>;
	.reg .b64 	%fd<112>;
	// demoted variable
	.shared .align 8 .b8 _ZZ11tiled_dgemmE2At[8192];
	// demoted variable
	.shared .align 8 .b8 _ZZ11tiled_dgemmE2Bt[8192];
	ld.param.u64 	%rd12, [tiled_dgemm_param_2];
	ld.param.u64 	%rd13, [tiled_dgemm_param_4];
	ld.param.u64 	%rd14, [tiled_dgemm_param_5];
	ld.param.u64 	%rd15, [tiled_dgemm_param_6];
	ld.param.u64 	%rd16, [tiled_dgemm_param_7];
	ld.param.u64 	%rd17, [tiled_dgemm_param_9];
	ld.param.u64 	%rd18, [tiled_dgemm_param_10];
	mov.u32 	%r5, %ctaid.y;
	cvt.u64.u32 	%rd1, %r5;
	mov.u32 	%r1, %ctaid.x;
	mov.u32 	%r2, %tid.y;
	mov.u32 	%r3, %tid.x;
	setp.lt.u64 	%p1, %rd12, 32;
	mov.f64 	%fd111, 0d0000000000000000;
	@%p1 bra 	$L__BB0_3;
	shl.b32 	%r6, %r2, 8;
	mov.u32 	%r7, _ZZ11tiled_dgemmE2At;
	add.s32 	%r4, %r7, %r6;
	mul.lo.s64 	%rd19, %rd14, %rd1;
	shl.b64 	%rd20, %rd19, 8;
	cvta.to.global.u64 	%rd21, %rd13;
	add.s64 	%rd35, %rd21, %rd20;
	mul.wide.u32 	%rd22, %r1, 256;
	cvta.to.global.u64 	%rd23, %rd15;
	add.s64 	%rd34, %rd23, %rd22;
	shl.b64 	%rd4, %rd16, 8;
	shr.u64 	%rd36, %rd12, 5;
	mov.f64 	%fd111, 0d0000000000000000;
	shl.b32 	%r8, %r3, 3;
	add.s32 	%r9, %r4, %r8;
$L__BB0_2:
	ld.global.f64 	%fd8, [%rd35];
	st.shared.f64 	[%r9], %fd8;
	ld.global.f64 	%fd9, [%rd34];
	mov.u32 	%r11, _ZZ11tiled_dgemmE2Bt;
	add.s32 	%r12, %r11, %r8;
	add.s32 	%r13, %r12, %r6;
	st.shared.f64 	[%r13], %fd9;
	bar.sync 	0;
	ld.shared.f64 	%fd10, [%r4];
	ld.shared.f64 	%fd11, [%r12];
	fma.rn.f64 	%fd12, %fd10, %fd11, %fd111;
	ld.shared.f64 	%fd13, [%r4+8];
	ld.shared.f64 	%fd14, [%r12+256];
	fma.rn.f64 	%fd15, %fd13, %fd14, %fd12;
	ld.shared.f64 	%fd16, [%r4+16];
	ld.shared.f64 	%fd17, [%r12+512];
	fma.rn.f64 	%fd18, %fd16, %fd17, %fd15;
	ld.shared.f64 	%fd19, [%r4+24];
	ld.shared.f64 	%fd20, [%r12+768];
	fma.rn.f64 	%fd21, %fd19, %fd20, %fd18;
	ld.shared.f64 	%fd22, [%r4+32];
	ld.shared.f64 	%fd23, [%r12+1024];
	fma.rn.f64 	%fd24, %fd22, %fd23, %fd21;
	ld.shared.f64 	%fd25, [%r4+40];
	ld.shared.f64 	%fd26, [%r12+1280];
	fma.rn.f64 	%fd27, %fd25, %fd26, %fd24;
	ld.shared.f64 	%fd28, [%r4+48];
	ld.shared.f64 	%fd29, [%r12+1536];
	fma.rn.f64 	%fd30, %fd28, %fd29, %fd27;
	ld.shared.f64 	%fd31, [%r4+56];
	ld.shared.f64 	%fd32, [%r12+1792];
	fma.rn.f64 	%fd33, %fd31, %fd32, %fd30;
	ld.shared.f64 	%fd34, [%r4+64];
	ld.shared.f64 	%fd35, [%r12+2048];
	fma.rn.f64 	%fd36, %fd34, %fd35, %fd33;
	ld.shared.f64 	%fd37, [%r4+72];
	ld.shared.f64 	%fd38, [%r12+2304];
	fma.rn.f64 	%fd39, %fd37, %fd38, %fd36;
	ld.shared.f64 	%fd40, [%r4+80];
	ld.shared.f64 	%fd41, [%r12+2560];
	fma.rn.f64 	%fd42, %fd40, %fd41, %fd39;
	ld.shared.f64 	%fd43, [%r4+88];
	ld.shared.f64 	%fd44, [%r12+2816];
	fma.rn.f64 	%fd45, %fd43, %fd44, %fd42;
	ld.shared.f64 	%fd46, [%r4+96];
	ld.shared.f64 	%fd47, [%r12+3072];
	fma.rn.f64 	%fd48, %fd46, %fd47, %fd45;
	ld.shared.f64 	%fd49, [%r4+104];
	ld.shared.f64 	%fd50, [%r12+3328];
	fma.rn.f64 	%fd51, %fd49, %fd50, %fd48;
	ld.shared.f64 	%fd52, [%r4+112];
	ld.shared.f64 	%fd53, [%r12+3584];
	fma.rn.f64 	%fd54, %fd52, %fd53, %fd51;
	ld.shared.f64 	%fd55, [%r4+120];
	ld.shared.f64 	%fd56, [%r12+3840];
	fma.rn.f64 	%fd57, %fd55, %fd56, %fd54;
	ld.shared.f64 	%fd58, [%r4+128];
	ld.shared.f64 	%fd59, [%r12+4096];
	fma.rn.f64 	%fd60, %fd58, %fd59, %fd57;
	ld.shared.f64 	%fd61, [%r4+136];
	ld.shared.f64 	%fd62, [%r12+4352];
	fma.rn.f64 	%fd63, %fd61, %fd62, %fd60;
	ld.shared.f64 	%fd64, [%r4+144];
	ld.shared.f64 	%fd65, [%r12+4608];
	fma.rn.f64 	%fd66, %fd64, %fd65, %fd63;
	ld.shared.f64 	%fd67, [%r4+152];
	ld.shared.f64 	%fd68, [%r12+4864];
	fma.rn.f64 	%fd69, %fd67, %fd68, %fd66;
	ld.shared.f64 	%fd70, [%r4+160];
	ld.shared.f64 	%fd71, [%r12+5120];
	fma.rn.f64 	%fd72, %fd70, %fd71, %fd69;
	ld.shared.f64 	%fd73, [%r4+168];
	ld.shared.f64 	%fd74, [%r12+5376];
	fma.rn.f64 	%fd75, %fd73, %fd74, %fd72;
	ld.shared.f64 	%fd76, [%r4+176];
	ld.shared.f64 	%fd77, [%r12+5632];
	fma.rn.f64 	%fd78, %fd76, %fd77, %fd75;
	ld.shared.f64 	%fd79, [%r4+184];
	ld.shared.f64 	%fd80, [%r12+5888];
	fma.rn.f64 	%fd81, %fd79, %fd80, %fd78;
	ld.shared.f64 	%fd82, [%r4+192];
	ld.shared.f64 	%fd83, [%r12+6144];
	fma.rn.f64 	%fd84, %fd82, %fd83, %fd81;
	ld.shared.f64 	%fd85, [%r4+200];
	ld.shared.f64 	%fd86, [%r12+6400];
	fma.rn.f64 	%fd87, %fd85, %fd86, %fd84;
	ld.shared.f64 	%fd88, [%r4+208];
	ld.shared.f64 	%fd89, [%r12+6656];
	fma.rn.f64 	%fd90, %fd88, %fd89, %fd87;
	ld.shared.f64 	%fd91, [%r4+216];
	ld.shared.f64 	%fd92, [%r12+6912];
	fma.rn.f64 	%fd93, %fd91, %fd92, %fd90;
	ld.shared.f64 	%fd94, [%r4+224];
	ld.shared.f64 	%fd95, [%r12+7168];
	fma.rn.f64 	%fd96, %fd94, %fd95, %fd93;
	ld.shared.f64 	%fd97, [%r4+232];
	ld.shared.f64 	%fd98, [%r12+7424];
	fma.rn.f64 	%fd99, %fd97, %fd98, %fd96;
	ld.shared.f64 	%fd100, [%r4+240];
	ld.shared.f64 	%fd101, [%r12+7680];
	fma.rn.f64 	%fd102, %fd100, %fd101, %fd99;
	ld.shared.f64 	%fd103, [%r4+248];
	ld.shared.f64 	%fd104, [%r12+7936];
	fma.rn.f64 	%fd111, %fd103, %fd104, %fd102;
	bar.sync 	0;
	add.s64 	%rd36, %rd36, -1;
	add.s64 	%rd35, %rd35, 256;
	add.s64 	%rd34, %rd34, %rd4;
	setp.ne.s64 	%p2, %rd36, 0;
	@%p2 bra 	$L__BB0_2;
$L__BB0_3:
	ld.param.f64 	%fd109, [tiled_dgemm_param_8];
	ld.param.f64 	%fd108, [tiled_dgemm_param_3];
	shl.b64 	%rd24, %rd1, 5;
	cvt.u64.u32 	%rd25, %r3;
	cvt.u64.u32 	%rd26, %r2;
	cvta.to.global.u64 	%rd27, %rd17;
	fma.rn.f64 	%fd105, %fd108, %fd111, %fd109;
	add.s64 	%rd28, %rd24, %rd26;
	mul.wide.u32 	%rd29, %r1, 32;
	add.s64 	%rd30, %rd29, %rd25;
	mad.lo.s64 	%rd31, %rd28, %rd18, %rd30;
	shl.b64 	%rd32, %rd31, 3;
	add.s64 	%rd33, %rd27, %rd32;
	ld.global.f64 	%fd106, [%rd33];
	mul.f64 	%fd107, %fd105, %fd106;
	st.global.f64 	[%rd33], %fd107;
	ret;

}


// ===== COMPILED SASS (sm_100) =====

	.target	sm_100

	.elftype	@"ET_EXEC"


//--------------------- .note.nv.tkinfo           --------------------------
	.section	.note.nv.tkinfo,"",@"SHT_NOTE"
	.sectionflags	@"SHF_NOTE_NV_TKINFO"
	.tkinfo
        /*0018*/ 	.word	0x00000002
        /*0030*/ 	.string	""
        /*0030*/ 	.string	"ptxas"
        /*0030*/ 	.string	"Cuda compilation tools, release 13.0, V13.0.88"
        /*0030*/ 	.string	"Build cuda_13.0.r13.0/compiler.36424714_0"
        /*0030*/ 	.string	"-arch sm_100 -m 64 "



//--------------------- .note.nv.cuinfo           --------------------------
	.section	.note.nv.cuinfo,"",@"SHT_NOTE"
	.sectionflags	@"SHF_NOTE_NV_CUINFO"
        /*0018*/ 	.short	0x0002
        /*001a*/ 	.short	0x0064
        /*001c*/ 	.short	0x0082
	.zero		2


//--------------------- .nv.info                  --------------------------
	.section	.nv.info,"",@"SHT_CUDA_INFO"
	.align	4


	//----- nvinfo : EIATTR_REGCOUNT
	.align		4
        /*0000*/ 	.byte	0x04, 0x2f
        /*0002*/ 	.short	(.L_1 - .L_0)
	.align		4
.L_0:
        /*0004*/ 	.word	index@(tiled_dgemm)
        /*0008*/ 	.word	0x00000020


	//----- nvinfo : EIATTR_FRAME_SIZE
	.align		4
.L_1:
        /*000c*/ 	.byte	0x04, 0x11
        /*000e*/ 	.short	(.L_3 - .L_2)
	.align		4
.L_2:
        /*0010*/ 	.word	index@(tiled_dgemm)
        /*0014*/ 	.word	0x00000000


	//----- nvinfo : EIATTR_MIN_STACK_SIZE
	.align		4
.L_3:
        /*0018*/ 	.byte	0x04, 0x12
        /*001a*/ 	.short	(.L_5 - .L_4)
	.align		4
.L_4:
        /*001c*/ 	.word	index@(tiled_dgemm)
        /*0020*/ 	.word	0x00000000
.L_5:


//--------------------- .nv.compat                --------------------------
	.section	.nv.compat,"",@"SHT_CUDA_COMPAT_INFO"
	.align	4
        /*0000*/ 	.byte	0x02, 0x09, 0x00, 0x00, 0x02, 0x02, 0x01, 0x00, 0x02, 0x05, 0x05, 0x00, 0x03, 0x07, 0x01, 0x01
        /*0010*/ 	.byte	0x02, 0x03, 0x00, 0x00, 0x02, 0x06, 0x01, 0x00, 0x04, 0x0b, 0x08, 0x00, 0x01, 0x00, 0x00, 0x00
        /*0020*/ 	.byte	0x00, 0x00, 0x00, 0x00


//--------------------- .nv.info.tiled_dgemm      --------------------------
	.section	.nv.info.tiled_dgemm,"",@"SHT_CUDA_INFO"
	.sectionflags	@""
	.align	4


	//----- nvinfo : EIATTR_CUDA_API_VERSION
	.align		4
        /*0000*/ 	.byte	0x04, 0x37
        /*0002*/ 	.short	(.L_7 - .L_6)
.L_6:
        /*0004*/ 	.word	0x00000082


	//----- nvinfo : EIATTR_KPARAM_INFO
	.align		4
.L_7:
        /*0008*/ 	.byte	0x04, 0x17
        /*000a*/ 	.short	(.L_9 - .L_8)
.L_8:
        /*000c*/ 	.word	0x00000000
        /*0010*/ 	.short	0x000a
        /*0012*/ 	.short	0x0050
        /*0014*/ 	.byte	0x00, 0xf0, 0x21, 0x00


	//----- nvinfo : EIATTR_KPARAM_INFO
	.align		4
.L_9:
        /*0018*/ 	.byte	0x04, 0x17
        /*001a*/ 	.short	(.L_11 - .L_10)
.L_10:
        /*001c*/ 	.word	0x00000000
        /*0020*/ 	.short	0x0009
        /*0022*/ 	.short	0x0048
        /*0024*/ 	.byte	0x00, 0xf5, 0x21, 0x00


	//----- nvinfo : EIATTR_KPARAM_INFO
	.align		4
.L_11:
        /*0028*/ 	.byte	0x04, 0x17
        /*002a*/ 	.short	(.L_13 - .L_12)
.L_12:
        /*002c*/ 	.word	0x00000000
        /*0030*/ 	.short	0x0008
        /*0032*/ 	.short	0x0040
        /*0034*/ 	.byte	0x00, 0xf0, 0x21, 0x00


	//----- nvinfo : EIATTR_KPARAM_INFO
	.align		4
.L_13:
        /*0038*/ 	.byte	0x04, 0x17
        /*003a*/ 	.short	(.L_15 - .L_14)
.L_14:
        /*003c*/ 	.word	0x00000000
        /*0040*/ 	.short	0x0007
        /*0042*/ 	.short	0x0038
        /*0044*/ 	.byte	0x00, 0xf0, 0x21, 0x00


	//----- nvinfo : EIATTR_KPARAM_INFO
	.align		4
.L_15:
        /*0048*/ 	.byte	0x04, 0x17
        /*004a*/ 	.short	(.L_17 - .L_16)
.L_16:
        /*004c*/ 	.word	0x00000000
        /*0050*/ 	.short	0x0006
        /*0052*/ 	.short	0x0030
        /*0054*/ 	.byte	0x00, 0xf5, 0x21, 0x00


	//----- nvinfo : EIATTR_KPARAM_INFO
	.align		4
.L_17:
        /*0058*/ 	.byte	0x04, 0x17
        /*005a*/ 	.short	(.L_19 - .L_18)
.L_18:
        /*005c*/ 	.word	0x00000000
        /*0060*/ 	.short	0x0005
        /*0062*/ 	.short	0x0028
        /*0064*/ 	.byte	0x00, 0xf0, 0x21, 0x00


	//----- nvinfo : EIATTR_KPARAM_INFO
	.align		4
.L_19:
        /*0068*/ 	.byte	0x04, 0x17
        /*006a*/ 	.short	(.L_21 - .L_20)
.L_20:
        /*006c*/ 	.word	0x00000000
        /*0070*/ 	.short	0x0004
        /*0072*/ 	.short	0x0020
        /*0074*/ 	.byte	0x00, 0xf5, 0x21, 0x00


	//----- nvinfo : EIATTR_KPARAM_INFO
	.align		4
.L_21:
        /*0078*/ 	.byte	0x04, 0x17
        /*007a*/ 	.short	(.L_23 - .L_22)
.L_22:
        /*007c*/ 	.word	0x00000000
        /*0080*/ 	.short	0x0003
        /*0082*/ 	.short	0x0018
        /*0084*/ 	.byte	0x00, 0xf0, 0x21, 0x00


	//----- nvinfo : EIATTR_KPARAM_INFO
	.align		4
.L_23:
        /*0088*/ 	.byte	0x04, 0x17
        /*008a*/ 	.short	(.L_25 - .L_24)
.L_24:
        /*008c*/ 	.word	0x00000000
        /*0090*/ 	.short	0x0002
        /*0092*/ 	.short	0x0010
        /*0094*/ 	.byte	0x00, 0xf0, 0x21, 0x00


	//----- nvinfo : EIATTR_KPARAM_INFO
	.align		4
.L_25:
        /*0098*/ 	.byte	0x04, 0x17
        /*009a*/ 	.short	(.L_27 - .L_26)
.L_26:
        /*009c*/ 	.word	0x00000000
        /*00a0*/ 	.short	0x0001
        /*00a2*/ 	.short	0x0008
        /*00a4*/ 	.byte	0x00, 0xf0, 0x21, 0x00


	//----- nvinfo : EIATTR_KPARAM_INFO
	.align		4
.L_27:
        /*00a8*/ 	.byte	0x04, 0x17
        /*00aa*/ 	.short	(.L_29 - .L_28)
.L_28:
        /*00ac*/ 	.word	0x00000000
        /*00b0*/ 	.short	0x0000
        /*00b2*/ 	.short	0x0000
        /*00b4*/ 	.byte	0x00, 0xf0, 0x21, 0x00


	//----- nvinfo : EIATTR_SPARSE_MMA_MASK
	.align		4
.L_29:
        /*00b8*/ 	.byte	0x03, 0x50
        /*00ba*/ 	.short	0x0000


	//----- nvinfo : EIATTR_MAXREG_COUNT
	.align		4
        /*00bc*/ 	.byte	0x03, 0x1b
        /*00be*/ 	.short	0x00ff


	//----- nvinfo : EIATTR_NUM_BARRIERS
	.align		4
        /*00c0*/ 	.byte	0x02, 0x4c
        /*00c2*/ 	.byte	0x01
	.zero		1


	//----- nvinfo : EIATTR_MERCURY_ISA_VERSION
	.align		4
        /*00c4*/ 	.byte	0x03, 0x5f
        /*00c6*/ 	.short	0x0101


	//----- nvinfo : EIATTR_VRC_CTA_INIT_COUNT
	.align		4
        /*00c8*/ 	.byte	0x02, 0x4a
	.zero		1
	.zero		1


	//----- nvinfo : EIATTR_EXIT_INSTR_OFFSETS
	.align		4
        /*00cc*/ 	.byte	0x04, 0x1c
        /*00ce*/ 	.short	(.L_31 - .L_30)


	//   ....[0]....
.L_30:
        /*00d0*/ 	.word	0x00000910


	//----- nvinfo : EIATTR_CBANK_PARAM_SIZE
	.align		4
.L_31:
        /*00d4*/ 	.byte	0x03, 0x19
        /*00d6*/ 	.short	0x0058


	//----- nvinfo : EIATTR_PARAM_CBANK
	.align		4
        /*00d8*/ 	.byte	0x04, 0x0a
        /*00da*/ 	.short	(.L_33 - .L_32)
	.align		4
.L_32:
        /*00dc*/ 	.word	index@(.nv.constant0.tiled_dgemm)
        /*00e0*/ 	.short	0x0380
        /*00e2*/ 	.short	0x0058


	//----- nvinfo : EIATTR_SW_WAR
	.align		4
.L_33:
        /*00e4*/ 	.byte	0x04, 0x36
        /*00e6*/ 	.short	(.L_35 - .L_34)
.L_34:
        /*00e8*/ 	.word	0x00000008
.L_35:


//--------------------- .nv.callgraph             --------------------------
	.section	.nv.callgraph,"",@"SHT_CUDA_CALLGRAPH"
	.align	4
	.sectionentsize	8
	.align		4
        /*0000*/ 	.word	0x00000000
	.align		4
        /*0004*/ 	.word	0xffffffff
	.align		4
        /*0008*/ 	.word	0x00000000
	.align		4
        /*000c*/ 	.word	0xfffffffe
	.align		4
        /*0010*/ 	.word	0x00000000
	.align		4
        /*0014*/ 	.word	0xfffffffd
	.align		4
        /*0018*/ 	.word	0x00000000
	.align		4
        /*001c*/ 	.word	0xfffffffc


//--------------------- .text.tiled_dgemm         --------------------------
	.section	.text.tiled_dgemm,"ax",@progbits
	.align	128
        .global         tiled_dgemm
        .type           tiled_dgemm,@function
        .size           tiled_dgemm,(.L_x_3 - tiled_dgemm)
        .other          tiled_dgemm,@"STO_CUDA_ENTRY STV_DEFAULT"
tiled_dgemm:
.text.tiled_dgemm:
[----:B------:R-:W-:Y:S01]  /*0000*/  LDC R1, c[0x0][0x37c] ;  /* 0x0000df00ff017b82 */ /* 0x000fe20000000800 */
[----:B------:R-:W0:Y:S01]  /*0010*/  LDCU.64 UR6, c[0x0][0x390] ;  /* 0x00007200ff0677ac */ /* 0x000e220008000a00 */
[----:B------:R-:W1:Y:S01]  /*0020*/  S2R R17, SR_CTAID.Y ;  /* 0x0000000000117919 */ /* 0x000e620000002600 */
[----:B------:R-:W-:Y:S01]  /*0030*/  CS2R R10, SRZ ;  /* 0x00000000000a7805 */ /* 0x000fe2000001ff00 */
[----:B------:R-:W2:Y:S01]  /*0040*/  LDCU.64 UR10, c[0x0][0x358] ;  /* 0x00006b00ff0a77ac */ /* 0x000ea20008000a00 */
[----:B------:R-:W3:Y:S01]  /*0050*/  S2R R0, SR_TID.Y ;  /* 0x0000000000007919 */ /* 0x000ee20000002200 */
[----:B------:R-:W4:Y:S01]  /*0060*/  S2R R16, SR_CTAID.X ;  /* 0x0000000000107919 */ /* 0x000f220000002500 */
[----:B------:R-:W1:Y:S01]  /*0070*/  S2R R22, SR_TID.X ;  /* 0x0000000000167919 */ /* 0x000e620000002100 */
[----:B0-----:R-:W-:-:S04]  /*0080*/  UISETP.GE.U32.AND UP0, UPT, UR6, 0x20, UPT ;  /* 0x000000200600788c */ /* 0x001fc8000bf06070 */
[----:B------:R-:W-:-:S09]  /*0090*/  UISETP.GE.U32.AND.EX UP0, UPT, UR7, URZ, UPT, UP0 ;  /* 0x000000ff0700728c */ /* 0x000fd2000bf06100 */
[----:B--2---:R-:W-:Y:S05]  /*00a0*/  BRA.U !UP0, `(.L_x_0) ;  /* 0x0000000508d07547 */ /* 0x004fea000b800000 */
[----:B------:R-:W0:Y:S01]  /*00b0*/  S2UR UR9, SR_CgaCtaId ;  /* 0x00000000000979c3 */ /* 0x000e220000008800 */
[----:B------:R-:W1:Y:S01]  /*00c0*/  LDCU.128 UR12, c[0x0][0x3a0] ;  /* 0x00007400ff0c77ac */ /* 0x000e620008000c00 */
[----:B------:R-:W-:Y:S01]  /*00d0*/  CS2R R10, SRZ ;  /* 0x00000000000a7805 */ /* 0x000fe2000001ff00 */
[----:B------:R-:W-:Y:S01]  /*00e0*/  UMOV UR8, 0x400 ;  /* 0x0000040000087882 */ /* 0x000fe20000000000 */
[----:B------:R-:W-:-:S04]  /*00f0*/  USHF.R.U64 UR5, UR6, 0x5, UR7 ;  /* 0x0000000506057899 */ /* 0x000fc80008001207 */
[----:B------:R-:W4:Y:S01]  /*0100*/  LDC.64 R4, c[0x0][0x3b0] ;  /* 0x0000ec00ff047b82 */ /* 0x000f220000000a00 */
[----:B------:R-:W-:-:S07]  /*0110*/  USHF.R.U32.HI UR6, URZ, 0x5, UR7 ;  /* 0x00000005ff067899 */ /* 0x000fce0008011607 */
[----:B------:R-:W2:Y:S01]  /*0120*/  LDC.64 R6, c[0x0][0x3b8] ;  /* 0x0000ee00ff067b82 */ /* 0x000ea20000000a00 */
[----:B-1----:R-:W-:-:S04]  /*0130*/  IMAD.WIDE.U32 R8, R17, UR14, RZ ;  /* 0x0000000e11087c25 */ /* 0x002fc8000f8e00ff */
[----:B------:R-:W-:Y:S01]  /*0140*/  IMAD R3, R17, UR15, R9 ;  /* 0x0000000f11037c24 */ /* 0x000fe2000f8e0209 */
[----:B0-----:R-:W-:Y:S01]  /*0150*/  ULEA UR4, UR9, UR8, 0x18 ;  /* 0x0000000809047291 */ /* 0x001fe2000f8ec0ff */
[----:B------:R-:W-:-:S04]  /*0160*/  LEA R2, P0, R8, UR12, 0x8 ;  /* 0x0000000c08027c11 */ /* 0x000fc8000f8040ff */
[----:B------:R-:W-:Y:S02]  /*0170*/  LEA.HI.X R3, R8, UR13, R3, 0x8, P0 ;  /* 0x0000000d08037c11 */ /* 0x000fe400080f4403 */
[----:B---3--:R-:W-:Y:S01]  /*0180*/  LEA R18, R0, UR4, 0x8 ;  /* 0x0000000400127c11 */ /* 0x008fe2000f8e40ff */
[----:B----4-:R-:W-:-:S04]  /*0190*/  IMAD.WIDE.U32 R4, R16, 0x100, R4 ;  /* 0x0000010010047825 */ /* 0x010fc800078e0004 */
[----:B------:R-:W-:Y:S01]  /*01a0*/  IMAD R19, R22, 0x8, R18 ;  /* 0x0000000816137824 */ /* 0x000fe200078e0212 */
[----:B--2---:R-:W-:-:S07]  /*01b0*/  SHF.L.U64.HI R20, R6, 0x8, R7 ;  /* 0x0000000806147819 */ /* 0x004fce0000010207 */
.L_x_1:
[----:B------:R0:W2:Y:S04]  /*01c0*/  LDG.E.64 R8, desc[UR10][R2.64] ;  /* 0x0000000a02087981 */ /* 0x0000a8000c1e1b00 */
[----:B------:R1:W3:Y:S01]  /*01d0*/  LDG.E.64 R28, desc[UR10][R4.64] ;  /* 0x0000000a041c7981 */ /* 0x0002e2000c1e1b00 */
[----:B------:R-:W-:Y:S02]  /*01e0*/  UIADD3 UR4, UPT, UPT, UR8, 0x2000, URZ ;  /* 0x0000200008047890 */ /* 0x000fe4000fffe0ff */
[----:B------:R-:W-:Y:S02]  /*01f0*/  UIADD3 UR5, UP0, UPT, UR5, -0x1, URZ ;  /* 0xffffffff05057890 */ /* 0x000fe4000ff1e0ff */
[----:B------:R-:W-:Y:S01]  /*0200*/  ULEA UR4, UR9, UR4, 0x18 ;  /* 0x0000000409047291 */ /* 0x000fe2000f8ec0ff */
[----:B0-----:R-:W-:Y:S01]  /*0210*/  IADD3 R2, P0, PT, R2, 0x100, RZ ;  /* 0x0000010002027810 */ /* 0x001fe20007f1e0ff */
[----:B------:R-:W-:-:S02]  /*0220*/  UIADD3.X UR6, UPT, UPT, UR6, -0x1, URZ, UP0, !UPT ;  /* 0xffffffff06067890 */ /* 0x000fc400087fe4ff */
[----:B------:R-:W-:Y:S01]  /*0230*/  UISETP.NE.U32.AND UP0, UPT, UR5, URZ, UPT ;  /* 0x000000ff0500728c */ /* 0x000fe2000bf05070 */
[----:B-1----:R-:W-:Y:S01]  /*0240*/  LEA R4, P1, R6, R4, 0x8 ;  /* 0x0000000406047211 */ /* 0x002fe200078240ff */
[----:B------:R-:W-:Y:S01]  /*0250*/  IMAD.X R3, RZ, RZ, R3, P0 ;  /* 0x000000ffff037224 */ /* 0x000fe200000e0603 */
[----:B------:R-:W-:Y:S01]  /*0260*/  LEA R7, R22, UR4, 0x3 ;  /* 0x0000000416077c11 */ /* 0x000fe2000f8e18ff */
[----:B------:R-:W-:Y:S02]  /*0270*/  UISETP.NE.AND.EX UP0, UPT, UR6, URZ, UPT, UP0 ;  /* 0x000000ff0600728c */ /* 0x000fe4000bf05300 */
[----:B------:R-:W-:Y:S02]  /*0280*/  IMAD.X R5, R5, 0x1, R20, P1 ;  /* 0x0000000105057824 */ /* 0x000fe400008e0614 */
[----:B------:R-:W-:Y:S01]  /*0290*/  IMAD R21, R0, 0x100, R7 ;  /* 0x0000010000157824 */ /* 0x000fe200078e0207 */
[----:B--2---:R-:W-:Y:S04]  /*02a0*/  STS.64 [R19], R8 ;  /* 0x0000000813007388 */ /* 0x004fe80000000a00 */
[----:B---3--:R-:W-:Y:S01]  /*02b0*/  STS.64 [R21], R28 ;  /* 0x0000001c15007388 */ /* 0x008fe20000000a00 */
[----:B------:R-:W-:Y:S06]  /*02c0*/  BAR.SYNC.DEFER_BLOCKING 0x0 ;  /* 0x0000000000007b1d */ /* 0x000fec0000010000 */
[----:B------:R-:W-:Y:S04]  /*02d0*/  LDS.64 R26, [R7] ;  /* 0x00000000071a7984 */ /* 0x000fe80000000a00 */
[----:B------:R-:W0:Y:S04]  /*02e0*/  LDS.128 R12, [R18] ;  /* 0x00000000120c7984 */ /* 0x000e280000000c00 */
[----:B------:R-:W1:Y:S04]  /*02f0*/  LDS.64 R24, [R7+0x100] ;  /* 0x0001000007187984 */ /* 0x000e680000000a00 */
[----:B------:R-:W-:Y:S01]  /*0300*/  LDS.64 R28, [R7+0x1f00] ;  /* 0x001f0000071c7984 */ /* 0x000fe20000000a00 */
[----:B0-----:R-:W-:-:S03]  /*0310*/  DFMA R26, R12, R26, R10 ;  /* 0x0000001a0c1a722b */ /* 0x001fc6000000000a */
[----:B------:R-:W-:Y:S04]  /*0320*/  LDS.64 R12, [R7+0x200] ;  /* 0x00020000070c7984 */ /* 0x000fe80000000a00 */
[----:B------:R-:W0:Y:S01]  /*0330*/  LDS.128 R8, [R18+0x10] ;  /* 0x0000100012087984 */ /* 0x000e220000000c00 */
[----:B-1----:R-:W-:-:S03]  /*0340*/  DFMA R14, R24, R14, R26 ;  /* 0x0000000e180e722b */ /* 0x002fc6000000001a */
[----:B------:R-:W1:Y:S04]  /*0350*/  LDS.64 R24, [R7+0x300] ;  /* 0x0003000007187984 */ /* 0x000e680000000a00 */
[----:B------:R-:W-:Y:S01]  /*0360*/  LDS.64 R26, [R7+0x400] ;  /* 0x00040000071a7984 */ /* 0x000fe20000000a00 */
[----:B0-----:R-:W-:-:S03]  /*0370*/  DFMA R8, R8, R12, R14 ;  /* 0x0000000c0808722b */ /* 0x001fc6000000000e */
[----:B------:R-:W0:Y:S05]  /*0380*/  LDS.128 R12, [R18+0x20] ;  /* 0x00002000120c7984 */ /* 0x000e2a0000000c00 */
[----:B-1----:R-:W-:Y:S01]  /*0390*/  DFMA R8, R24, R10, R8 ;  /* 0x0000000a1808722b */ /* 0x002fe20000000008 */
[----:B------:R-:W1:Y:S07]  /*03a0*/  LDS.64 R24, [R7+0x500] ;  /* 0x0005000007187984 */ /* 0x000e6e0000000a00 */
[----:B0-----:R-:W-:Y:S01]  /*03b0*/  DFMA R26, R12, R26, R8 ;  /* 0x0000001a0c1a722b */ /* 0x001fe20000000008 */
[----:B------:R-:W-:Y:S04]  /*03c0*/  LDS.64 R12, [R7+0x600] ;  /* 0x00060000070c7984 */ /* 0x000fe80000000a00 */
[----:B------:R-:W0:Y:S03]  /*03d0*/  LDS.128 R8, [R18+0x30] ;  /* 0x0000300012087984 */ /* 0x000e260000000c00 */
[----:B-1----:R-:W-:Y:S01]  /*03e0*/  DFMA R14, R24, R14, R26 ;  /* 0x0000000e180e722b */ /* 0x002fe2000000001a */
[----:B------:R-:W1:Y:S04]  /*03f0*/  LDS.64 R24, [R7+0x700] ;  /* 0x0007000007187984 */ /* 0x000e680000000a00 */
[----:B------:R-:W-:Y:S03]  /*0400*/  LDS.64 R26, [R7+0x800] ;  /* 0x00080000071a7984 */ /* 0x000fe60000000a00 */
[----:B0-----:R-:W-:-:S02]  /*0410*/  DFMA R8, R8, R12, R14 ;  /* 0x0000000c0808722b */ /* 0x001fc4000000000e */
[----:B------:R-:W0:Y:S06]  /*0420*/  LDS.128 R12, [R18+0x40] ;  /* 0x00004000120c7984 */ /* 0x000e2c0000000c00 */
        /* <DEDUP_REMOVED lines=55> */
[----:B-1----:R-:W-:-:S08]  /*07a0*/  DFMA R14, R24, R14, R26 ;  /* 0x0000000e180e722b */ /* 0x002fd0000000001a */
[----:B0-----:R-:W-:-:S08]  /*07b0*/  DFMA R8, R8, R12, R14 ;  /* 0x0000000c0808722b */ /* 0x001fd0000000000e */
[----:B------:R-:W-:Y:S01]  /*07c0*/  DFMA R10, R28, R10, R8 ;  /* 0x0000000a1c0a722b */ /* 0x000fe20000000008 */
[----:B------:R-:W-:Y:S06]  /*07d0*/  BAR.SYNC.DEFER_BLOCKING 0x0 ;  /* 0x0000000000007b1d */ /* 0x000fec0000010000 */
[----:B------:R-:W-:Y:S05]  /*07e0*/  BRA.U UP0, `(.L_x_1) ;  /* 0xfffffff900747547 */ /* 0x000fea000b83ffff */
.L_x_0:
[----:B------:R-:W0:Y:S01]  /*07f0*/  LDCU.64 UR4, c[0x0][0x3d0] ;  /* 0x00007a00ff0477ac */ /* 0x000e220008000a00 */
[C---:B-1-3--:R-:W-:Y:S01]  /*0800*/  LEA R3, P0, R17.reuse, R0, 0x5 ;  /* 0x0000000011037211 */ /* 0x04afe200078028ff */
[----:B------:R-:W-:Y:S01]  /*0810*/  IMAD.MOV.U32 R23, RZ, RZ, RZ ;  /* 0x000000ffff177224 */ /* 0x000fe200078e00ff */
[----:B------:R-:W1:Y:S01]  /*0820*/  LDC.64 R6, c[0x0][0x3c0] ;  /* 0x0000f000ff067b82 */ /* 0x000e620000000a00 */
[----:B------:R-:W2:Y:S01]  /*0830*/  LDCU.64 UR6, c[0x0][0x3c8] ;  /* 0x00007900ff0677ac */ /* 0x000ea20008000a00 */
[----:B------:R-:W-:Y:S01]  /*0840*/  LEA.HI.X R0, R17, RZ, RZ, 0x5, P0 ;  /* 0x000000ff11007211 */ /* 0x000fe200000f2cff */
[----:B----4-:R-:W-:-:S04]  /*0850*/  IMAD.WIDE.U32 R16, R16, 0x20, R22 ;  /* 0x0000002010107825 */ /* 0x010fc800078e0016 */
[----:B0-----:R-:W-:Y:S02]  /*0860*/  IMAD R0, R0, UR4, RZ ;  /* 0x0000000400007c24 */ /* 0x001fe4000f8e02ff */
[----:B------:R-:W-:-:S04]  /*0870*/  IMAD.WIDE.U32 R16, R3, UR4, R16 ;  /* 0x0000000403107c25 */ /* 0x000fc8000f8e0010 */
[----:B------:R-:W-:Y:S01]  /*0880*/  IMAD R3, R3, UR5, R0 ;  /* 0x0000000503037c24 */ /* 0x000fe2000f8e0200 */
[----:B--2---:R-:W-:Y:S01]  /*0890*/  LEA R2, P0, R16, UR6, 0x3 ;  /* 0x0000000610027c11 */ /* 0x004fe2000f8018ff */
[----:B------:R-:W1:Y:S02]  /*08a0*/  LDCU.64 UR4, c[0x0][0x398] ;  /* 0x00007300ff0477ac */ /* 0x000e640008000a00 */
[----:B------:R-:W-:-:S05]  /*08b0*/  IMAD.IADD R3, R17, 0x1, R3 ;  /* 0x0000000111037824 */ /* 0x000fca00078e0203 */
[----:B------:R-:W-:-:S05]  /*08c0*/  LEA.HI.X R3, R16, UR7, R3, 0x3, P0 ;  /* 0x0000000710037c11 */ /* 0x000fca00080f1c03 */
[----:B------:R-:W2:Y:S01]  /*08d0*/  LDG.E.64 R4, desc[UR10][R2.64] ;  /* 0x0000000a02047981 */ /* 0x000ea2000c1e1b00 */
[----:B-1----:R-:W-:-:S08]  /*08e0*/  DFMA R10, R10, UR4, R6 ;  /* 0x000000040a0a7c2b */ /* 0x002fd00008000006 */
[----:B--2---:R-:W-:-:S07]  /*08f0*/  DMUL R4, R10, R4 ;  /* 0x000000040a047228 */ /* 0x004fce0000000000 */
[----:B------:R-:W-:Y:S01]  /*0900*/  STG.E.64 desc[UR10][R2.64], R4 ;  /* 0x0000000402007986 */ /* 0x000fe2000c101b0a */
[----:B------:R-:W-:Y:S05]  /*0910*/  EXIT ;  /* 0x000000000000794d */ /* 0x000fea0003800000 */
.L_x_2:
[----:B------:R-:W-:-:S00]  /*0920*/  BRA `(.L_x_2) ;  /* 0xfffffffc00fc7947 */ /* 0x000fc0000383ffff */
[----:B------:R-:W-:-:S00]  /*0930*/  NOP ;  /* 0x0000000000007918 */ /* 0x000fc00000000000 */
        /* <DEDUP_REMOVED lines=12> */
.L_x_3:


//--------------------- .nv.shared.tiled_dgemm    --------------------------
	.section	.nv.shared.tiled_dgemm,"aw",@nobits
	.sectionflags	@""
	.align	8
.nv.shared.tiled_dgemm:
	.zero		17408


//--------------------- .nv.shared.reserved.0     --------------------------
	.section	.nv.shared.reserved.0,"aw",@nobits
	.weak		__nv_reservedSMEM_offset_0_alias
	.size		__nv_reservedSMEM_offset_0_alias, 0, 64
	.other		__nv_reservedSMEM_offset_0_alias,@"STO_CUDA_RESERVED_SHARED STV_DEFAULT"
__nv_reservedSMEM_offset_0_alias:
	.zero		0
	.zero		64


//--------------------- .nv.constant0.tiled_dgemm --------------------------
	.section	.nv.constant0.tiled_dgemm,"a",@progbits
	.sectionflags	@""
	.align	4
.nv.constant0.tiled_dgemm:
	.zero		984


//--------------------- SYMBOLS --------------------------

	.type		.nv.reservedSmem.offset0,@object
	.size		.nv.reservedSmem.offset0,0x4
	.type		.nv.reservedSmem.cap,@object
	.size		.nv.reservedSmem.cap,0x4
